	.headerflags	@"EF_CUDA_TEXMODE_UNIFIED EF_CUDA_64BIT_ADDRESS EF_CUDA_SM86 EF_CUDA_VIRTUAL_SM(EF_CUDA_SM86)"
	.elftype	@"ET_EXEC"


//--------------------- .nv.info                  --------------------------
	.section	.nv.info,"",@"SHT_CUDA_INFO"
	.align	4


	//----- nvinfo : EIATTR_REGCOUNT
	.align		4
        /*0000*/ 	.byte	0x04, 0x2f
        /*0002*/ 	.short	(.L_1 - .L_0)
	.align		4
.L_0:
        /*0004*/ 	.word	index@(triton_poi_fused__scaled_dot_product_flash_attention__to_copy_add_mean_mul_pow_rsqrt_4)
        /*0008*/ 	.word	0x00000010


	//----- nvinfo : EIATTR_MIN_STACK_SIZE
	.align		4
.L_1:
        /*000c*/ 	.byte	0x04, 0x12
        /*000e*/ 	.short	(.L_3 - .L_2)
	.align		4
.L_2:
        /*0010*/ 	.word	index@(triton_poi_fused__scaled_dot_product_flash_attention__to_copy_add_mean_mul_pow_rsqrt_4)
        /*0014*/ 	.word	0x00000000


	//----- nvinfo : EIATTR_FRAME_SIZE
	.align		4
.L_3:
        /*0018*/ 	.byte	0x04, 0x11
        /*001a*/ 	.short	(.L_5 - .L_4)
	.align		4
.L_4:
        /*001c*/ 	.word	index@(triton_poi_fused__scaled_dot_product_flash_attention__to_copy_add_mean_mul_pow_rsqrt_4)
        /*0020*/ 	.word	0x00000000


	//----- nvinfo : EIATTR_MIN_STACK_SIZE
	.align		4
.L_5:
        /*0024*/ 	.byte	0x04, 0x12
        /*0026*/ 	.short	(.L_7 - .L_6)
	.align		4
.L_6:
        /*0028*/ 	.word	index@(triton_poi_fused__scaled_dot_product_flash_attention__to_copy_add_mean_mul_pow_rsqrt_4)
        /*002c*/ 	.word	0x00000000
.L_7:


//--------------------- .nv.info.triton_poi_fused__scaled_dot_product_flash_attention__to_copy_add_mean_mul_pow_rsqrt_4 --------------------------
	.section	.nv.info.triton_poi_fused__scaled_dot_product_flash_attention__to_copy_add_mean_mul_pow_rsqrt_4,"",@"SHT_CUDA_INFO"
	.sectionflags	@""
	.align	4


	//----- nvinfo : EIATTR_CUDA_API_VERSION
	.align		4
        /*0000*/ 	.byte	0x04, 0x37
        /*0002*/ 	.short	(.L_9 - .L_8)
.L_8:
        /*0004*/ 	.word	0x0000007c


	//----- nvinfo : EIATTR_SW2861232_WAR
	.align		4
.L_9:
        /*0008*/ 	.byte	0x01, 0x35
	.zero		2


	//----- nvinfo : EIATTR_PARAM_CBANK
	.align		4
        /*000c*/ 	.byte	0x04, 0x0a
        /*000e*/ 	.short	(.L_11 - .L_10)
	.align		4
.L_10:
        /*0010*/ 	.word	index@(.nv.constant0.triton_poi_fused__scaled_dot_product_flash_attention__to_copy_add_mean_mul_pow_rsqrt_4)
        /*0014*/ 	.short	0x0160
        /*0016*/ 	.short	0x0040


	//----- nvinfo : EIATTR_CBANK_PARAM_SIZE
	.align		4
.L_11:
        /*0018*/ 	.byte	0x03, 0x19
        /*001a*/ 	.short	0x0040


	//----- nvinfo : EIATTR_KPARAM_INFO
	.align		4
        /*001c*/ 	.byte	0x04, 0x17
        /*001e*/ 	.short	(.L_13 - .L_12)
.L_12:
        /*0020*/ 	.word	0x00000000
        /*0024*/ 	.short	0x0007
        /*0026*/ 	.short	0x0038
        /*0028*/ 	.byte	0x00, 0xf4, 0x21, 0x00


	//----- nvinfo : EIATTR_KPARAM_INFO
	.align		4
.L_13:
        /*002c*/ 	.byte	0x04, 0x17
        /*002e*/ 	.short	(.L_15 - .L_14)
.L_14:
        /*0030*/ 	.word	0x00000000
        /*0034*/ 	.short	0x0006
        /*0036*/ 	.short	0x0030
        /*0038*/ 	.byte	0x00, 0xf0, 0x11, 0x00


	//----- nvinfo : EIATTR_KPARAM_INFO
	.align		4
.L_15:
        /*003c*/ 	.byte	0x04, 0x17
        /*003e*/ 	.short	(.L_17 - .L_16)
.L_16:
        /*0040*/ 	.word	0x00000000
        /*0044*/ 	.short	0x0005
        /*0046*/ 	.short	0x0028
        /*0048*/ 	.byte	0x00, 0xf4, 0x21, 0x00


	//----- nvinfo : EIATTR_KPARAM_INFO
	.align		4
.L_17:
        /*004c*/ 	.byte	0x04, 0x17
        /*004e*/ 	.short	(.L_19 - .L_18)
.L_18:
        /*0050*/ 	.word	0x00000000
        /*0054*/ 	.short	0x0004
        /*0056*/ 	.short	0x0020
        /*0058*/ 	.byte	0x00, 0xf4, 0x21, 0x00


	//----- nvinfo : EIATTR_KPARAM_INFO
	.align		4
.L_19:
        /*005c*/ 	.byte	0x04, 0x17
        /*005e*/ 	.short	(.L_21 - .L_20)
.L_20:
        /*0060*/ 	.word	0x00000000
        /*0064*/ 	.short	0x0003
        /*0066*/ 	.short	0x0018
        /*0068*/ 	.byte	0x00, 0xf4, 0x21, 0x00


	//----- nvinfo : EIATTR_KPARAM_INFO
	.align		4
.L_21:
        /*006c*/ 	.byte	0x04, 0x17
        /*006e*/ 	.short	(.L_23 - .L_22)
.L_22:
        /*0070*/ 	.word	0x00000000
        /*0074*/ 	.short	0x0002
        /*0076*/ 	.short	0x0010
        /*0078*/ 	.byte	0x00, 0xf4, 0x21, 0x00


	//----- nvinfo : EIATTR_KPARAM_INFO
	.align		4
.L_23:
        /*007c*/ 	.byte	0x04, 0x17
        /*007e*/ 	.short	(.L_25 - .L_24)
.L_24:
        /*0080*/ 	.word	0x00000000
        /*0084*/ 	.short	0x0001
        /*0086*/ 	.short	0x0008
        /*0088*/ 	.byte	0x00, 0xf4, 0x21, 0x00


	//----- nvinfo : EIATTR_KPARAM_INFO
	.align		4
.L_25:
        /*008c*/ 	.byte	0x04, 0x17
        /*008e*/ 	.short	(.L_27 - .L_26)
.L_26:
        /*0090*/ 	.word	0x00000000
        /*0094*/ 	.short	0x0000
        /*0096*/ 	.short	0x0000
        /*0098*/ 	.byte	0x00, 0xf4, 0x21, 0x00


	//----- nvinfo : EIATTR_MAXREG_COUNT
	.align		4
.L_27:
        /*009c*/ 	.byte	0x03, 0x1b
        /*009e*/ 	.short	0x0080


	//----- nvinfo : EIATTR_EXIT_INSTR_OFFSETS
	.align		4
        /*00a0*/ 	.byte	0x04, 0x1c
        /*00a2*/ 	.short	(.L_29 - .L_28)


	//   ....[0]....
.L_28:
        /*00a4*/ 	.word	0x000002e0


	//----- nvinfo : EIATTR_REQNTID
	.align		4
.L_29:
        /*00a8*/ 	.byte	0x04, 0x10
        /*00aa*/ 	.short	(.L_31 - .L_30)
.L_30:
        /*00ac*/ 	.word	0x00000200
        /*00b0*/ 	.word	0x00000001
        /*00b4*/ 	.word	0x00000001
.L_31:


//--------------------- .nv.callgraph             --------------------------
	.section	.nv.callgraph,"",@"SHT_CUDA_CALLGRAPH"
	.align	4
	.sectionentsize	8
	.align		4
        /*0000*/ 	.word	0x00000000
	.align		4
        /*0004*/ 	.word	0xffffffff
	.align		4
        /*0008*/ 	.word	0x00000000
	.align		4
        /*000c*/ 	.word	0xfffffffe
	.align		4
        /*0010*/ 	.word	0x00000000
	.align		4
        /*0014*/ 	.word	0xfffffffd
	.align		4
        /*0018*/ 	.word	0x00000000
	.align		4
        /*001c*/ 	.word	0xfffffffc


//--------------------- .nv.rel.action            --------------------------
	.section	.nv.rel.action,"",@"SHT_CUDA_RELOCINFO"
	.align	8
	.sectionentsize	8
        /*0000*/ 	.byte	0x73, 0x00, 0x00, 0x00, 0x00, 0x00, 0x00, 0x00, 0x00, 0x00, 0x00, 0x11, 0x25, 0x00, 0x05, 0x36


//--------------------- .nv.constant0.triton_poi_fused__scaled_dot_product_flash_attention__to_copy_add_mean_mul_pow_rsqrt_4 --------------------------
	.section	.nv.constant0.triton_poi_fused__scaled_dot_product_flash_attention__to_copy_add_mean_mul_pow_rsqrt_4,"a",@progbits
	.sectionflags	@""
	.align	4
.nv.constant0.triton_poi_fused__scaled_dot_product_flash_attention__to_copy_add_mean_mul_pow_rsqrt_4:
	.zero		416


//--------------------- .text.triton_poi_fused__scaled_dot_product_flash_attention__to_copy_add_mean_mul_pow_rsqrt_4 --------------------------
	.section	.text.triton_poi_fused__scaled_dot_product_flash_attention__to_copy_add_mean_mul_pow_rsqrt_4,"ax",@progbits
	.sectioninfo	@"SHI_REGISTERS=16"
	.align	128
        .global         triton_poi_fused__scaled_dot_product_flash_attention__to_copy_add_mean_mul_pow_rsqrt_4
        .type           triton_poi_fused__scaled_dot_product_flash_attention__to_copy_add_mean_mul_pow_rsqrt_4,@function
        .size           triton_poi_fused__scaled_dot_product_flash_attention__to_copy_add_mean_mul_pow_rsqrt_4,(.L_x_1 - triton_poi_fused__scaled_dot_product_flash_attention__to_copy_add_mean_mul_pow_rsqrt_4)
        .other          triton_poi_fused__scaled_dot_product_flash_attention__to_copy_add_mean_mul_pow_rsqrt_4,@"STO_CUDA_ENTRY STV_DEFAULT"
triton_poi_fused__scaled_dot_product_flash_attention__to_copy_add_mean_mul_pow_rsqrt_4:
.text.triton_poi_fused__scaled_dot_product_flash_attention__to_copy_add_mean_mul_pow_rsqrt_4:
[----:B------:R-:W-:Y:S02]  /*0000*/  IMAD.MOV.U32 R1, RZ, RZ, c[0x0][0x28] ;  /* 0x00000a00ff017624 */ /* 0x000fe400078e00ff */
[----:B------:R-:W0:Y:S01]  /*0010*/  S2R R0, SR_TID.X ;  /* 0x0000000000007919 */ /* 0x000e220000002100 */
[----:B------:R-:W-:Y:S01]  /*0020*/  MOV R13, 0x2 ;  /* 0x00000002000d7802 */ /* 0x000fe20000000f00 */
[----:B------:R-:W-:Y:S02]  /*0030*/  ULDC.64 UR4, c[0x0][0x118] ;  /* 0x0000460000047ab9 */ /* 0x000fe40000000a00 */
[----:B------:R-:W1:Y:S01]  /*0040*/  S2R R3, SR_CTAID.X ;  /* 0x0000000000037919 */ /* 0x000e620000002500 */
[----:B0-----:R-:W-:-:S05]  /*0050*/  LOP3.LUT R0, R0, 0x1ff, RZ, 0xc0, !PT ;  /* 0x000001ff00007812 */ /* 0x001fca00078ec0ff */
[----:B-1----:R-:W-:-:S04]  /*0060*/  IMAD R0, R3, 0x200, R0 ;  /* 0x0000020003007824 */ /* 0x002fc800078e0200 */
[----:B------:R-:W-:-:S05]  /*0070*/  IMAD.HI R2, R0, 0x2aaaaaab, RZ ;  /* 0x2aaaaaab00027827 */ /* 0x000fca00078e02ff */
[----:B------:R-:W-:-:S04]  /*0080*/  SHF.R.U32.HI R3, RZ, 0x1f, R2 ;  /* 0x0000001fff037819 */ /* 0x000fc80000011602 */
[----:B------:R-:W-:-:S05]  /*0090*/  LEA.HI.SX32 R9, R2, R3, 0x17 ;  /* 0x0000000302097211 */ /* 0x000fca00078fbaff */
[----:B------:R-:W-:-:S04]  /*00a0*/  IMAD.WIDE R4, R9, R13, c[0x0][0x168] ;  /* 0x00005a0009047625 */ /* 0x000fc800078e020d */
[C---:B------:R-:W-:Y:S02]  /*00b0*/  IMAD.WIDE R6, R9.reuse, R13, c[0x0][0x170] ;  /* 0x00005c0009067625 */ /* 0x040fe400078e020d */
[----:B------:R-:W2:Y:S04]  /*00c0*/  LDG.E.EL.U16 R4, [R4.64] ;  /* 0x0000000404047981 */ /* 0x000ea8000c2e1500 */
[----:B------:R-:W3:Y:S01]  /*00d0*/  LDG.E.EL.U16 R6, [R6.64] ;  /* 0x0000000406067981 */ /* 0x000ee2000c2e1500 */
[----:B------:R-:W-:Y:S02]  /*00e0*/  IMAD.MOV.U32 R3, RZ, RZ, 0x4 ;  /* 0x00000004ff037424 */ /* 0x000fe400078e00ff */
[----:B------:R-:W-:Y:S02]  /*00f0*/  IMAD R10, R9, -0xc00, R0 ;  /* 0xfffff400090a7824 */ /* 0x000fe400078e0200 */
[----:B------:R-:W-:-:S04]  /*0100*/  IMAD.WIDE R2, R0, R3, c[0x0][0x160] ;  /* 0x0000580000027625 */ /* 0x000fc800078e0203 */
[CC--:B------:R-:W-:Y:S02]  /*0110*/  IMAD.WIDE R8, R10.reuse, R13.reuse, c[0x0][0x178] ;  /* 0x00005e000a087625 */ /* 0x0c0fe400078e020d */
[----:B------:R-:W4:Y:S02]  /*0120*/  LDG.E R2, [R2.64] ;  /* 0x0000000402027981 */ /* 0x000f24000c1e1900 */
[----:B------:R-:W-:Y:S02]  /*0130*/  IMAD.WIDE R10, R10, R13, c[0x0][0x180] ;  /* 0x000060000a0a7625 */ /* 0x000fe400078e020d */
[----:B------:R-:W5:Y:S04]  /*0140*/  LDG.E.EL.U16 R8, [R8.64] ;  /* 0x0000000408087981 */ /* 0x000f68000c2e1500 */
[----:B------:R-:W5:Y:S01]  /*0150*/  LDG.E.EL.U16 R10, [R10.64] ;  /* 0x000000040a0a7981 */ /* 0x000f62000c2e1500 */
[----:B--2---:R-:W-:-:S04]  /*0160*/  SHF.L.U32 R5, R4, 0x10, RZ ;  /* 0x0000001004057819 */ /* 0x004fc800000006ff */
[----:B------:R-:W-:Y:S01]  /*0170*/  FSETP.GE.AND P0, PT, R5, RZ, PT ;  /* 0x000000ff0500720b */ /* 0x000fe20003f06000 */
[----:B---3--:R-:W-:-:S03]  /*0180*/  IMAD.U32 R5, R6, 0x10000, RZ ;  /* 0x0001000006057824 */ /* 0x008fc600078e00ff */
[----:B------:R-:W-:Y:S02]  /*0190*/  SEL R4, R4, RZ, !P0 ;  /* 0x000000ff04047207 */ /* 0x000fe40004000000 */
[----:B------:R-:W-:Y:S02]  /*01a0*/  FSETP.GTU.AND P0, PT, R5, RZ, PT ;  /* 0x000000ff0500720b */ /* 0x000fe40003f0c000 */
[----:B------:R-:W-:Y:S02]  /*01b0*/  SHF.L.U32 R4, R4, 0x10, RZ ;  /* 0x0000001004047819 */ /* 0x000fe400000006ff */
[----:B------:R-:W-:Y:S02]  /*01c0*/  SEL R6, R6, RZ, P0 ;  /* 0x000000ff06067207 */ /* 0x000fe40000000000 */
[----:B----4-:R-:W-:Y:S01]  /*01d0*/  I2FP.F32.S32 R2, R2 ;  /* 0x0000000200027245 */ /* 0x010fe20000201400 */
[----:B------:R-:W-:Y:S02]  /*01e0*/  FADD R4, RZ, -R4 ;  /* 0x80000004ff047221 */ /* 0x000fe40000000000 */
[----:B------:R-:W-:Y:S01]  /*01f0*/  IMAD.U32 R3, R6, 0x10000, RZ ;  /* 0x0001000006037824 */ /* 0x000fe200078e00ff */
[----:B-----5:R-:W-:-:S02]  /*0200*/  SHF.L.U32 R8, R8, 0x10, RZ ;  /* 0x0000001008087819 */ /* 0x020fc400000006ff */
[C---:B------:R-:W-:Y:S02]  /*0210*/  FSETP.NAN.AND P1, PT, R4.reuse, R4, PT ;  /* 0x000000040400720b */ /* 0x040fe40003f28000 */
[----:B------:R-:W-:-:S13]  /*0220*/  FSETP.GT.AND P0, PT, R4, R3, PT ;  /* 0x000000030400720b */ /* 0x000fda0003f04000 */
[----:B------:R-:W-:Y:S01]  /*0230*/  @!P0 FSEL R4, R4, R3, P1 ;  /* 0x0000000304048208 */ /* 0x000fe20000800000 */
[----:B------:R-:W-:-:S04]  /*0240*/  IMAD.U32 R3, R10, 0x10000, RZ ;  /* 0x000100000a037824 */ /* 0x000fc800078e00ff */
[----:B------:R-:W-:-:S05]  /*0250*/  FMUL R5, R4, 0.0078740157186985015869 ;  /* 0x3c01020404057820 */ /* 0x000fca0000400000 */
[C---:B------:R-:W-:Y:S02]  /*0260*/  FSETP.GT.AND P0, PT, R5.reuse, 9.9999997473787516356e-06, PT ;  /* 0x3727c5ac0500780b */ /* 0x040fe40003f04000 */
[----:B------:R-:W-:-:S11]  /*0270*/  FSETP.NAN.AND P1, PT, R5, R5, PT ;  /* 0x000000050500720b */ /* 0x000fd60003f28000 */
[----:B------:R-:W-:-:S05]  /*0280*/  @!P0 FSEL R5, R5, 9.9999997473787516356e-06, P1 ;  /* 0x3727c5ac05058808 */ /* 0x000fca0000800000 */
[----:B------:R-:W-:-:S04]  /*0290*/  FMUL R2, R2, R5 ;  /* 0x0000000502027220 */ /* 0x000fc80000400000 */
[----:B------:R-:W-:-:S05]  /*02a0*/  FFMA R2, R8, R2, R3 ;  /* 0x0000000208027223 */ /* 0x000fca0000000003 */
[----:B------:R-:W-:Y:S01]  /*02b0*/  F2FP.BF16.PACK_AB R4, RZ, R2 ;  /* 0x00000002ff04723e */ /* 0x000fe200000010ff */
[----:B------:R-:W-:-:S05]  /*02c0*/  IMAD.WIDE R2, R0, R13, c[0x0][0x188] ;  /* 0x0000620000027625 */ /* 0x000fca00078e020d */
[----:B------:R-:W-:Y:S01]  /*02d0*/  STG.E.U16 [R2.64], R4 ;  /* 0x0000000402007986 */ /* 0x000fe2000c101504 */
[----:B------:R-:W-:Y:S05]  /*02e0*/  EXIT ;  /* 0x000000000000794d */ /* 0x000fea0003800000 */
.L_x_0:
[----:B------:R-:W-:-:S00]  /*02f0*/  BRA `(.L_x_0) ;  /* 0xfffffff000007947 */ /* 0x000fc0000383ffff */
[----:B------:R-:W-:-:S00]  /*0300*/  NOP ;  /* 0x0000000000007918 */ /* 0x000fc00000000000 */
[----:B------:R-:W-:-:S00]  /*0310*/  NOP ;  /* 0x0000000000007918 */ /* 0x000fc00000000000 */
[----:B------:R-:W-:-:S00]  /*0320*/  NOP ;  /* 0x0000000000007918 */ /* 0x000fc00000000000 */
[----:B------:R-:W-:-:S00]  /*0330*/  NOP ;  /* 0x0000000000007918 */ /* 0x000fc00000000000 */
[----:B------:R-:W-:-:S00]  /*0340*/  NOP ;  /* 0x0000000000007918 */ /* 0x000fc00000000000 */
[----:B------:R-:W-:-:S00]  /*0350*/  NOP ;  /* 0x0000000000007918 */ /* 0x000fc00000000000 */
[----:B------:R-:W-:-:S00]  /*0360*/  NOP ;  /* 0x0000000000007918 */ /* 0x000fc00000000000 */
[----:B------:R-:W-:-:S00]  /*0370*/  NOP ;  /* 0x0000000000007918 */ /* 0x000fc00000000000 */
.L_x_1:
